//
// Generated by NVIDIA NVVM Compiler
//
// Compiler Build ID: CL-36424714
// Cuda compilation tools, release 13.0, V13.0.88
// Based on NVVM 20.0.0
//

.version 9.0
.target sm_100
.address_size 64

	// .globl	_Z12helloFromGPUv
.extern .func  (.param .b32 func_retval0) vprintf
(
	.param .b64 vprintf_param_0,
	.param .b64 vprintf_param_1
)
;
.global .align 1 .b8 $str[22] = {72, 101, 108, 108, 111, 32, 119, 111, 114, 108, 100, 32, 102, 114, 111, 109, 32, 71, 80, 85, 33};

.visible .entry _Z12helloFromGPUv()
{
	.reg .b32 	%r<3>;
	.reg .b64 	%rd<3>;

	mov.u64 	%rd1, $str;
	cvta.global.u64 	%rd2, %rd1;
	{ // callseq 0, 0
	.param .b64 param0;
	st.param.b64 	[param0], %rd2;
	.param .b64 param1;
	st.param.b64 	[param1], 0;
	.param .b32 retval0;
	call.uni (retval0), 
	vprintf, 
	(
	param0, 
	param1
	);
	ld.param.b32 	%r1, [retval0];
	} // callseq 0
	ret;

}


// ===== COMPILED SASS (sm_100) =====

	.target	sm_100

	.elftype	@"ET_EXEC"


//--------------------- .note.nv.tkinfo           --------------------------
	.section	.note.nv.tkinfo,"",@"SHT_NOTE"
	.sectionflags	@"SHF_NOTE_NV_TKINFO"
	.tkinfo
        /*0018*/ 	.word	0x00000002
        /*0030*/ 	.string	""
        /*0030*/ 	.string	"ptxas"
        /*0030*/ 	.string	"Cuda compilation tools, release 13.0, V13.0.88"
        /*0030*/ 	.string	"Build cuda_13.0.r13.0/compiler.36424714_0"
        /*0030*/ 	.string	"-arch sm_100 -m 64 "



//--------------------- .note.nv.cuinfo           --------------------------
	.section	.note.nv.cuinfo,"",@"SHT_NOTE"
	.sectionflags	@"SHF_NOTE_NV_CUINFO"
        /*0018*/ 	.short	0x0002
        /*001a*/ 	.short	0x0064
        /*001c*/ 	.short	0x0082
	.zero		2


//--------------------- .nv.info                  --------------------------
	.section	.nv.info,"",@"SHT_CUDA_INFO"
	.align	4


	//----- nvinfo : EIATTR_REGCOUNT
	.align		4
        /*0000*/ 	.byte	0x04, 0x2f
        /*0002*/ 	.short	(.L_2 - .L_1)
	.align		4
.L_1:
        /*0004*/ 	.word	index@(_Z12helloFromGPUv)
        /*0008*/ 	.word	0x00000018


	//----- nvinfo : EIATTR_FRAME_SIZE
	.align		4
.L_2:
        /*000c*/ 	.byte	0x04, 0x11
        /*000e*/ 	.short	(.L_4 - .L_3)
	.align		4
.L_3:
        /*0010*/ 	.word	index@(_Z12helloFromGPUv)
        /*0014*/ 	.word	0x00000000


	//----- nvinfo : EIATTR_MIN_STACK_SIZE
	.align		4
.L_4:
        /*0018*/ 	.byte	0x04, 0x12
        /*001a*/ 	.short	(.L_6 - .L_5)
	.align		4
.L_5:
        /*001c*/ 	.word	index@(_Z12helloFromGPUv)
        /*0020*/ 	.word	0x00000000
.L_6:


//--------------------- .nv.compat                --------------------------
	.section	.nv.compat,"",@"SHT_CUDA_COMPAT_INFO"
	.align	4
        /*0000*/ 	.byte	0x02, 0x09, 0x00, 0x00, 0x02, 0x02, 0x01, 0x00, 0x02, 0x05, 0x05, 0x00, 0x03, 0x07, 0x01, 0x01
        /*0010*/ 	.byte	0x02, 0x03, 0x00, 0x00, 0x02, 0x06, 0x01, 0x00, 0x04, 0x0b, 0x08, 0x00, 0x09, 0x00, 0x00, 0x00
        /*0020*/ 	.byte	0x00, 0x00, 0x00, 0x00


//--------------------- .nv.info._Z12helloFromGPUv --------------------------
	.section	.nv.info._Z12helloFromGPUv,"",@"SHT_CUDA_INFO"
	.sectionflags	@""
	.align	4


	//----- nvinfo : EIATTR_CUDA_API_VERSION
	.align		4
        /*0000*/ 	.byte	0x04, 0x37
        /*0002*/ 	.short	(.L_8 - .L_7)
.L_7:
        /*0004*/ 	.word	0x00000082


	//----- nvinfo : EIATTR_SPARSE_MMA_MASK
	.align		4
.L_8:
        /*0008*/ 	.byte	0x03, 0x50
        /*000a*/ 	.short	0x0000


	//----- nvinfo : EIATTR_MAXREG_COUNT
	.align		4
        /*000c*/ 	.byte	0x03, 0x1b
        /*000e*/ 	.short	0x00ff


	//----- nvinfo : EIATTR_EXTERNS
	.align		4
        /*0010*/ 	.byte	0x04, 0x0f
        /*0012*/ 	.short	(.L_10 - .L_9)


	//   ....[0]....
	.align		4
.L_9:
        /*0014*/ 	.word	index@(vprintf)


	//----- nvinfo : EIATTR_MERCURY_ISA_VERSION
	.align		4
.L_10:
        /*0018*/ 	.byte	0x03, 0x5f
        /*001a*/ 	.short	0x0101


	//----- nvinfo : EIATTR_VRC_CTA_INIT_COUNT
	.align		4
        /*001c*/ 	.byte	0x02, 0x4a
	.zero		1
	.zero		1


	//----- nvinfo : EIATTR_SYSCALL_OFFSETS
	.align		4
        /*0020*/ 	.byte	0x04, 0x46
        /*0022*/ 	.short	(.L_12 - .L_11)


	//   ....[0]....
.L_11:
        /*0024*/ 	.word	0x00000080


	//----- nvinfo : EIATTR_EXIT_INSTR_OFFSETS
	.align		4
.L_12:
        /*0028*/ 	.byte	0x04, 0x1c
        /*002a*/ 	.short	(.L_14 - .L_13)


	//   ....[0]....
.L_13:
        /*002c*/ 	.word	0x00000090


	//----- nvinfo : EIATTR_SW_WAR
	.align		4
.L_14:
        /*0030*/ 	.byte	0x04, 0x36
        /*0032*/ 	.short	(.L_16 - .L_15)
.L_15:
        /*0034*/ 	.word	0x00000008
.L_16:


//--------------------- .nv.callgraph             --------------------------
	.section	.nv.callgraph,"",@"SHT_CUDA_CALLGRAPH"
	.align	4
	.sectionentsize	8
	.align		4
        /*0000*/ 	.word	0x00000000
	.align		4
        /*0004*/ 	.word	0xffffffff
	.align		4
        /*0008*/ 	.word	index@(_Z12helloFromGPUv)
	.align		4
        /*000c*/ 	.word	index@(vprintf)
	.align		4
        /*0010*/ 	.word	0x00000000
	.align		4
        /*0014*/ 	.word	0xfffffffe
	.align		4
        /*0018*/ 	.word	0x00000000
	.align		4
        /*001c*/ 	.word	0xfffffffd
	.align		4
        /*0020*/ 	.word	0x00000000
	.align		4
        /*0024*/ 	.word	0xfffffffc


//--------------------- .nv.constant4             --------------------------
	.section	.nv.constant4,"a",@progbits
	.align	8
	.align		8
.nv.constant4:
        /*0000*/ 	.dword	vprintf
	.align		8
        /*0008*/ 	.dword	$str


//--------------------- .text._Z12helloFromGPUv   --------------------------
	.section	.text._Z12helloFromGPUv,"ax",@progbits
	.align	128
        .global         _Z12helloFromGPUv
        .type           _Z12helloFromGPUv,@function
        .size           _Z12helloFromGPUv,(.L_x_2 - _Z12helloFromGPUv)
        .other          _Z12helloFromGPUv,@"STO_CUDA_ENTRY STV_DEFAULT"
_Z12helloFromGPUv:
.text._Z12helloFromGPUv:
[----:B------:R-:W0:Y:S01]  /*0000*/  LDC R1, c[0x0][0x37c] ;  /* 0x0000df00ff017b82 */ /* 0x000e220000000800 */
[----:B------:R-:W-:Y:S01]  /*0010*/  MOV R0, 0x0 ;  /* 0x0000000000007802 */ /* 0x000fe20000000f00 */
[----:B------:R-:W1:Y:S01]  /*0020*/  LDCU.64 UR4, c[0x4][0x8] ;  /* 0x01000100ff0477ac */ /* 0x000e620008000a00 */
[----:B------:R-:W-:-:S05]  /*0030*/  CS2R R6, SRZ ;  /* 0x0000000000067805 */ /* 0x000fca000001ff00 */
[----:B------:R2:W3:Y:S01]  /*0040*/  LDC.64 R2, c[0x4][R0] ;  /* 0x0100000000027b82 */ /* 0x0004e20000000a00 */
[----:B-1----:R-:W-:Y:S02]  /*0050*/  IMAD.U32 R4, RZ, RZ, UR4 ;  /* 0x00000004ff047e24 */ /* 0x002fe4000f8e00ff */
[----:B--2---:R-:W-:-:S07]  /*0060*/  IMAD.U32 R5, RZ, RZ, UR5 ;  /* 0x00000005ff057e24 */ /* 0x004fce000f8e00ff */
[----:B------:R-:W-:-:S07]  /*0070*/  LEPC R20, `(.L_x_0) ;  /* 0x000000001014794e */ /* 0x000fce0000000000 */
[----:B0--3--:R-:W-:Y:S05]  /*0080*/  CALL.ABS.NOINC R2 ;  /* 0x0000000002007343 */ /* 0x009fea0003c00000 */
.L_x_0:
[----:B------:R-:W-:Y:S05]  /*0090*/  EXIT ;  /* 0x000000000000794d */ /* 0x000fea0003800000 */
.L_x_1:
[----:B------:R-:W-:-:S00]  /*00a0*/  BRA `(.L_x_1) ;  /* 0xfffffffc00fc7947 */ /* 0x000fc0000383ffff */
[----:B------:R-:W-:-:S00]  /*00b0*/  NOP ;  /* 0x0000000000007918 */ /* 0x000fc00000000000 */
        /* <DEDUP_REMOVED lines=12> */
.L_x_2:


//--------------------- .nv.global.init           --------------------------
	.section	.nv.global.init,"aw",@progbits
.nv.global.init:
	.type		$str,@object
	.size		$str,(.L_0 - $str)
$str:
        /*0000*/ 	.byte	0x48, 0x65, 0x6c, 0x6c, 0x6f, 0x20, 0x77, 0x6f, 0x72, 0x6c, 0x64, 0x20, 0x66, 0x72, 0x6f, 0x6d
        /*0010*/ 	.byte	0x20, 0x47, 0x50, 0x55, 0x21, 0x00
.L_0:


//--------------------- .nv.shared.reserved.0     --------------------------
	.section	.nv.shared.reserved.0,"aw",@nobits
	.weak		__nv_reservedSMEM_offset_0_alias
	.size		__nv_reservedSMEM_offset_0_alias, 0, 64
	.other		__nv_reservedSMEM_offset_0_alias,@"STO_CUDA_RESERVED_SHARED STV_DEFAULT"
__nv_reservedSMEM_offset_0_alias:
	.zero		0
	.zero		64


//--------------------- .nv.constant0._Z12helloFromGPUv --------------------------
	.section	.nv.constant0._Z12helloFromGPUv,"a",@progbits
	.sectionflags	@""
	.align	4
.nv.constant0._Z12helloFromGPUv:
	.zero		896


//--------------------- SYMBOLS --------------------------

	.type		.nv.reservedSmem.offset0,@object
	.size		.nv.reservedSmem.offset0,0x4
	.type		vprintf,@function
